	.headerflags	@"EF_CUDA_TEXMODE_UNIFIED EF_CUDA_64BIT_ADDRESS EF_CUDA_ACCELERATORS EF_CUDA_SM90 EF_CUDA_VIRTUAL_SM(EF_CUDA_SM90)"
	.elftype	@"ET_EXEC"


//--------------------- .nv.info                  --------------------------
	.section	.nv.info,"",@"SHT_CUDA_INFO"
	.align	4


	//----- nvinfo : EIATTR_REGCOUNT
	.align		4
        /*0000*/ 	.byte	0x04, 0x2f
        /*0002*/ 	.short	(.L_3 - .L_2)
	.align		4
.L_2:
        /*0004*/ 	.word	index@(triton_poi_fused__native_batch_norm_legit_no_training_add_relu_12)
        /*0008*/ 	.word	0x00000014


	//----- nvinfo : EIATTR_MIN_STACK_SIZE
	.align		4
.L_3:
        /*000c*/ 	.byte	0x04, 0x12
        /*000e*/ 	.short	(.L_5 - .L_4)
	.align		4
.L_4:
        /*0010*/ 	.word	index@(triton_poi_fused__native_batch_norm_legit_no_training_add_relu_12)
        /*0014*/ 	.word	0x00000000


	//----- nvinfo : EIATTR_FRAME_SIZE
	.align		4
.L_5:
        /*0018*/ 	.byte	0x04, 0x11
        /*001a*/ 	.short	(.L_7 - .L_6)
	.align		4
.L_6:
        /*001c*/ 	.word	index@(triton_poi_fused__native_batch_norm_legit_no_training_add_relu_12)
        /*0020*/ 	.word	0x00000000


	//----- nvinfo : EIATTR_MIN_STACK_SIZE
	.align		4
.L_7:
        /*0024*/ 	.byte	0x04, 0x12
        /*0026*/ 	.short	(.L_9 - .L_8)
	.align		4
.L_8:
        /*0028*/ 	.word	index@(triton_poi_fused__native_batch_norm_legit_no_training_add_relu_12)
        /*002c*/ 	.word	0x00000000
.L_9:


//--------------------- .nv.info.triton_poi_fused__native_batch_norm_legit_no_training_add_relu_12 --------------------------
	.section	.nv.info.triton_poi_fused__native_batch_norm_legit_no_training_add_relu_12,"",@"SHT_CUDA_INFO"
	.sectionflags	@""
	.align	4


	//----- nvinfo : EIATTR_CUDA_API_VERSION
	.align		4
        /*0000*/ 	.byte	0x04, 0x37
        /*0002*/ 	.short	(.L_11 - .L_10)
.L_10:
        /*0004*/ 	.word	0x0000007c


	//----- nvinfo : EIATTR_KPARAM_INFO
	.align		4
.L_11:
        /*0008*/ 	.byte	0x04, 0x17
        /*000a*/ 	.short	(.L_13 - .L_12)
.L_12:
        /*000c*/ 	.word	0x00000000
        /*0010*/ 	.short	0x0007
        /*0012*/ 	.short	0x0038
        /*0014*/ 	.byte	0x00, 0xf0, 0x11, 0x00


	//----- nvinfo : EIATTR_KPARAM_INFO
	.align		4
.L_13:
        /*0018*/ 	.byte	0x04, 0x17
        /*001a*/ 	.short	(.L_15 - .L_14)
.L_14:
        /*001c*/ 	.word	0x00000000
        /*0020*/ 	.short	0x0006
        /*0022*/ 	.short	0x0030
        /*0024*/ 	.byte	0x00, 0xf4, 0x21, 0x00


	//----- nvinfo : EIATTR_KPARAM_INFO
	.align		4
.L_15:
        /*0028*/ 	.byte	0x04, 0x17
        /*002a*/ 	.short	(.L_17 - .L_16)
.L_16:
        /*002c*/ 	.word	0x00000000
        /*0030*/ 	.short	0x0005
        /*0032*/ 	.short	0x0028
        /*0034*/ 	.byte	0x00, 0xf4, 0x21, 0x00


	//----- nvinfo : EIATTR_KPARAM_INFO
	.align		4
.L_17:
        /*0038*/ 	.byte	0x04, 0x17
        /*003a*/ 	.short	(.L_19 - .L_18)
.L_18:
        /*003c*/ 	.word	0x00000000
        /*0040*/ 	.short	0x0004
        /*0042*/ 	.short	0x0020
        /*0044*/ 	.byte	0x00, 0xf4, 0x21, 0x00


	//----- nvinfo : EIATTR_KPARAM_INFO
	.align		4
.L_19:
        /*0048*/ 	.byte	0x04, 0x17
        /*004a*/ 	.short	(.L_21 - .L_20)
.L_20:
        /*004c*/ 	.word	0x00000000
        /*0050*/ 	.short	0x0003
        /*0052*/ 	.short	0x0018
        /*0054*/ 	.byte	0x00, 0xf4, 0x21, 0x00


	//----- nvinfo : EIATTR_KPARAM_INFO
	.align		4
.L_21:
        /*0058*/ 	.byte	0x04, 0x17
        /*005a*/ 	.short	(.L_23 - .L_22)
.L_22:
        /*005c*/ 	.word	0x00000000
        /*0060*/ 	.short	0x0002
        /*0062*/ 	.short	0x0010
        /*0064*/ 	.byte	0x00, 0xf4, 0x21, 0x00


	//----- nvinfo : EIATTR_KPARAM_INFO
	.align		4
.L_23:
        /*0068*/ 	.byte	0x04, 0x17
        /*006a*/ 	.short	(.L_25 - .L_24)
.L_24:
        /*006c*/ 	.word	0x00000000
        /*0070*/ 	.short	0x0001
        /*0072*/ 	.short	0x0008
        /*0074*/ 	.byte	0x00, 0xf4, 0x21, 0x00


	//----- nvinfo : EIATTR_KPARAM_INFO
	.align		4
.L_25:
        /*0078*/ 	.byte	0x04, 0x17
        /*007a*/ 	.short	(.L_27 - .L_26)
.L_26:
        /*007c*/ 	.word	0x00000000
        /*0080*/ 	.short	0x0000
        /*0082*/ 	.short	0x0000
        /*0084*/ 	.byte	0x00, 0xf4, 0x21, 0x00


	//----- nvinfo : EIATTR_SPARSE_MMA_MASK
	.align		4
.L_27:
        /*0088*/ 	.byte	0x03, 0x50
        /*008a*/ 	.short	0x0000


	//----- nvinfo : EIATTR_MAXREG_COUNT
	.align		4
        /*008c*/ 	.byte	0x03, 0x1b
        /*008e*/ 	.short	0x00ff


	//----- nvinfo : EIATTR_EXIT_INSTR_OFFSETS
	.align		4
        /*0090*/ 	.byte	0x04, 0x1c
        /*0092*/ 	.short	(.L_29 - .L_28)


	//   ....[0]....
.L_28:
        /*0094*/ 	.word	0x00000420


	//----- nvinfo : EIATTR_REQNTID
	.align		4
.L_29:
        /*0098*/ 	.byte	0x04, 0x10
        /*009a*/ 	.short	(.L_31 - .L_30)
.L_30:
        /*009c*/ 	.word	0x00000100
        /*00a0*/ 	.word	0x00000001
        /*00a4*/ 	.word	0x00000001


	//----- nvinfo : EIATTR_CBANK_PARAM_SIZE
	.align		4
.L_31:
        /*00a8*/ 	.byte	0x03, 0x19
        /*00aa*/ 	.short	0x003c


	//----- nvinfo : EIATTR_PARAM_CBANK
	.align		4
        /*00ac*/ 	.byte	0x04, 0x0a
        /*00ae*/ 	.short	(.L_33 - .L_32)
	.align		4
.L_32:
        /*00b0*/ 	.word	index@(.nv.constant0.triton_poi_fused__native_batch_norm_legit_no_training_add_relu_12)
        /*00b4*/ 	.short	0x0210
        /*00b6*/ 	.short	0x003c


	//----- nvinfo : EIATTR_SW_WAR
	.align		4
.L_33:
        /*00b8*/ 	.byte	0x04, 0x36
        /*00ba*/ 	.short	(.L_35 - .L_34)
.L_34:
        /*00bc*/ 	.word	0x00000008
.L_35:


//--------------------- .nv.callgraph             --------------------------
	.section	.nv.callgraph,"",@"SHT_CUDA_CALLGRAPH"
	.align	4
	.sectionentsize	8
	.align		4
        /*0000*/ 	.word	0x00000000
	.align		4
        /*0004*/ 	.word	0xffffffff
	.align		4
        /*0008*/ 	.word	0x00000000
	.align		4
        /*000c*/ 	.word	0xfffffffe
	.align		4
        /*0010*/ 	.word	0x00000000
	.align		4
        /*0014*/ 	.word	0xfffffffd
	.align		4
        /*0018*/ 	.word	0x00000000
	.align		4
        /*001c*/ 	.word	0xfffffffc


//--------------------- .nv.constant4             --------------------------
	.section	.nv.constant4,"a",@progbits
	.align	8
	.align		8
.nv.constant4:
        /*0000*/ 	.dword	_$_str
	.align		8
        /*0008*/ 	.dword	_$_str_$_2


//--------------------- .text.triton_poi_fused__native_batch_norm_legit_no_training_add_relu_12 --------------------------
	.section	.text.triton_poi_fused__native_batch_norm_legit_no_training_add_relu_12,"ax",@progbits
	.align	128
        .global         triton_poi_fused__native_batch_norm_legit_no_training_add_relu_12
        .type           triton_poi_fused__native_batch_norm_legit_no_training_add_relu_12,@function
        .size           triton_poi_fused__native_batch_norm_legit_no_training_add_relu_12,(.L_x_1 - triton_poi_fused__native_batch_norm_legit_no_training_add_relu_12)
        .other          triton_poi_fused__native_batch_norm_legit_no_training_add_relu_12,@"STO_CUDA_ENTRY STV_DEFAULT"
triton_poi_fused__native_batch_norm_legit_no_training_add_relu_12:
.text.triton_poi_fused__native_batch_norm_legit_no_training_add_relu_12:
[----:B------:R-:W-:Y:S01]  /*0000*/  LDC R1, c[0x0][0x28] ;  /* 0x00000a00ff017b82 */ /* 0x000fe20000000800 */
[----:B------:R-:W1:Y:S07]  /*0010*/  S2R R0, SR_TID.X ;  /* 0x0000000000007919 */ /* 0x000e6e0000002100 */
[----:B------:R-:W2:Y:S01]  /*0020*/  LDC.64 R2, c[0x0][0x220] ;  /* 0x00008800ff027b82 */ /* 0x000ea20000000a00 */
[----:B------:R-:W-:Y:S01]  /*0030*/  ULDC.64 UR4, c[0x0][0x208] ;  /* 0x0000820000047ab9 */ /* 0x000fe20000000a00 */
[----:B------:R-:W3:Y:S06]  /*0040*/  S2R R7, SR_CTAID.X ;  /* 0x0000000000077919 */ /* 0x000eec0000002500 */
[----:B------:R-:W4:Y:S08]  /*0050*/  LDC.64 R8, c[0x0][0x228] ;  /* 0x00008a00ff087b82 */ /* 0x000f300000000a00 */
[----:B------:R-:W5:Y:S08]  /*0060*/  LDC.64 R10, c[0x0][0x230] ;  /* 0x00008c00ff0a7b82 */ /* 0x000f700000000a00 */
[----:B------:R-:W4:Y:S01]  /*0070*/  LDC.64 R12, c[0x0][0x238] ;  /* 0x00008e00ff0c7b82 */ /* 0x000f220000000a00 */
[----:B-1----:R-:W-:-:S02]  /*0080*/  SHF.L.U32 R0, R0, 0x1, RZ ;  /* 0x0000000100007819 */ /* 0x002fc400000006ff */
[----:B---3--:R-:W-:Y:S02]  /*0090*/  SHF.R.S32.HI R5, RZ, 0x16, R7 ;  /* 0x00000016ff057819 */ /* 0x008fe40000011407 */
[----:B------:R-:W-:Y:S02]  /*00a0*/  LOP3.LUT R0, R0, 0x1fe, RZ, 0xc0, !PT ;  /* 0x000001fe00007812 */ /* 0x000fe400078ec0ff */
[----:B------:R-:W-:Y:S02]  /*00b0*/  SGXT R5, R5, 0x1 ;  /* 0x000000010505781a */ /* 0x000fe40000000200 */
[----:B------:R-:W-:Y:S02]  /*00c0*/  LEA R0, R7, R0, 0x9 ;  /* 0x0000000007007211 */ /* 0x000fe400078e48ff */
[----:B------:R-:W1:Y:S02]  /*00d0*/  LDC.64 R6, c[0x0][0x218] ;  /* 0x00008600ff067b82 */ /* 0x000e640000000a00 */
[----:B------:R-:W-:-:S04]  /*00e0*/  LEA.HI R5, R5, R0, RZ, 0x6 ;  /* 0x0000000005057211 */ /* 0x000fc800078f30ff */
[----:B------:R-:W-:-:S04]  /*00f0*/  LOP3.LUT R5, R5, 0xffffffc0, RZ, 0xc0, !PT ;  /* 0xffffffc005057812 */ /* 0x000fc800078ec0ff */
[----:B------:R-:W-:Y:S02]  /*0100*/  IADD3 R15, R0, -R5, RZ ;  /* 0x80000005000f7210 */ /* 0x000fe40007ffe0ff */
[----:B------:R-:W3:Y:S03]  /*0110*/  LDC.64 R4, c[0x0][0x210] ;  /* 0x00008400ff047b82 */ /* 0x000ee60000000a00 */
[----:B--2---:R-:W-:-:S06]  /*0120*/  IMAD.WIDE R2, R15, 0x4, R2 ;  /* 0x000000040f027825 */ /* 0x004fcc00078e0202 */
[----:B------:R-:W2:Y:S01]  /*0130*/  LDG.E.EL.64 R2, desc[UR4][R2.64] ;  /* 0x0000000402027981 */ /* 0x000ea2000c2e1b00 */
[----:B-1----:R-:W-:-:S04]  /*0140*/  IMAD.WIDE R6, R15, 0x4, R6 ;  /* 0x000000040f067825 */ /* 0x002fc800078e0206 */
[C---:B----4-:R-:W-:Y:S02]  /*0150*/  IMAD.WIDE R8, R15.reuse, 0x4, R8 ;  /* 0x000000040f087825 */ /* 0x050fe400078e0208 */
[----:B------:R-:W4:Y:S02]  /*0160*/  LDG.E.EL.64 R6, desc[UR4][R6.64] ;  /* 0x0000000406067981 */ /* 0x000f24000c2e1b00 */
[----:B-----5:R-:W-:Y:S02]  /*0170*/  IMAD.WIDE R10, R15, 0x4, R10 ;  /* 0x000000040f0a7825 */ /* 0x020fe400078e020a */
[----:B------:R-:W5:Y:S02]  /*0180*/  LDG.E.EL.64 R8, desc[UR4][R8.64] ;  /* 0x0000000408087981 */ /* 0x000f64000c2e1b00 */
[C---:B---3--:R-:W-:Y:S02]  /*0190*/  IMAD.WIDE R4, R0.reuse, 0x4, R4 ;  /* 0x0000000400047825 */ /* 0x048fe400078e0204 */
[----:B------:R-:W5:Y:S04]  /*01a0*/  LDG.E.EL.64 R10, desc[UR4][R10.64] ;  /* 0x000000040a0a7981 */ /* 0x000f68000c2e1b00 */
[----:B------:R-:W4:Y:S01]  /*01b0*/  LDG.E.64 R4, desc[UR4][R4.64] ;  /* 0x0000000404047981 */ /* 0x000f22000c1e1b00 */
[----:B0-----:R-:W-:-:S06]  /*01c0*/  IMAD.WIDE R12, R0, 0x4, R12 ;  /* 0x00000004000c7825 */ /* 0x001fcc00078e020c */
[----:B------:R-:W3:Y:S01]  /*01d0*/  LDG.E.64 R12, desc[UR4][R12.64] ;  /* 0x000000040c0c7981 */ /* 0x000ee2000c1e1b00 */
[----:B------:R-:W-:Y:S01]  /*01e0*/  HFMA2.MMA R16, -RZ, RZ, 1.625, 0 ;  /* 0x3e800000ff107435 */ /* 0x000fe200000001ff */
[----:B--2---:R-:W-:Y:S01]  /*01f0*/  FADD R2, R2, 9.9999997473787516356e-06 ;  /* 0x3727c5ac02027421 */ /* 0x004fe20000000000 */
[----:B------:R-:W-:-:S03]  /*0200*/  FADD R3, R3, 9.9999997473787516356e-06 ;  /* 0x3727c5ac03037421 */ /* 0x000fc60000000000 */
[----:B------:R-:W0:Y:S08]  /*0210*/  MUFU.SQRT R14, R2 ;  /* 0x00000002000e7308 */ /* 0x000e300000002000 */
[----:B------:R1:W2:Y:S01]  /*0220*/  MUFU.SQRT R15, R3 ;  /* 0x00000003000f7308 */ /* 0x0002a20000002000 */
[C---:B0-----:R-:W-:Y:S02]  /*0230*/  FSETP.GT.AND P0, PT, R14.reuse, 8.50705917302346158658e+37, PT ;  /* 0x7e8000000e00780b */ /* 0x041fe40003f04000 */
[----:B------:R-:W-:Y:S01]  /*0240*/  FSETP.GEU.AND P2, PT, R14, 1.175494350822287508e-38, PT ;  /* 0x008000000e00780b */ /* 0x000fe20003f4e000 */
[----:B-1----:R-:W0:Y:S01]  /*0250*/  LDC.64 R2, c[0x0][0x240] ;  /* 0x00009000ff027b82 */ /* 0x002e220000000a00 */
[----:B--2---:R-:W-:-:S02]  /*0260*/  FSETP.GT.AND P1, PT, R15, 8.50705917302346158658e+37, PT ;  /* 0x7e8000000f00780b */ /* 0x004fc40003f24000 */
[----:B------:R-:W-:-:S07]  /*0270*/  FSETP.GEU.AND P3, PT, R15, 1.175494350822287508e-38, PT ;  /* 0x008000000f00780b */ /* 0x000fce0003f6e000 */
[----:B------:R-:W-:-:S04]  /*0280*/  @P0 FMUL R14, R14, 0.25 ;  /* 0x3e8000000e0e0820 */ /* 0x000fc80000400000 */
[----:B------:R-:W-:Y:S01]  /*0290*/  @!P2 FMUL R14, R14, 16777216 ;  /* 0x4b8000000e0ea820 */ /* 0x000fe20000400000 */
[----:B------:R-:W-:-:S04]  /*02a0*/  @P1 FMUL R15, R15, 0.25 ;  /* 0x3e8000000f0f1820 */ /* 0x000fc80000400000 */
[----:B------:R-:W-:Y:S01]  /*02b0*/  @!P3 FMUL R15, R15, 16777216 ;  /* 0x4b8000000f0fb820 */ /* 0x000fe20000400000 */
[----:B------:R-:W1:Y:S01]  /*02c0*/  MUFU.RCP R14, R14 ;  /* 0x0000000e000e7308 */ /* 0x000e620000001000 */
[----:B------:R-:W-:-:S07]  /*02d0*/  FSEL R17, R16, 1, P0 ;  /* 0x3f80000010117808 */ /* 0x000fce0000000000 */
[----:B------:R-:W2:Y:S01]  /*02e0*/  MUFU.RCP R15, R15 ;  /* 0x0000000f000f7308 */ /* 0x000ea20000001000 */
[----:B------:R-:W-:Y:S01]  /*02f0*/  FSEL R16, R16, 1, P1 ;  /* 0x3f80000010107808 */ /* 0x000fe20000800000 */
[----:B------:R-:W-:Y:S01]  /*0300*/  @!P2 FMUL R17, R17, 16777216 ;  /* 0x4b8000001111a820 */ /* 0x000fe20000400000 */
[----:B----4-:R-:W-:-:S03]  /*0310*/  FADD R4, R4, -R6 ;  /* 0x8000000604047221 */ /* 0x010fc60000000000 */
[----:B------:R-:W-:Y:S01]  /*0320*/  @!P3 FMUL R16, R16, 16777216 ;  /* 0x4b8000001010b820 */ /* 0x000fe20000400000 */
[----:B-1----:R-:W-:Y:S01]  /*0330*/  FMUL R17, R14, R17 ;  /* 0x000000110e117220 */ /* 0x002fe20000400000 */
[----:B------:R-:W-:-:S03]  /*0340*/  FADD R5, R5, -R7 ;  /* 0x8000000705057221 */ /* 0x000fc60000000000 */
[----:B------:R-:W-:Y:S01]  /*0350*/  FMUL R17, R4, R17 ;  /* 0x0000001104117220 */ /* 0x000fe20000400000 */
[----:B--2---:R-:W-:-:S03]  /*0360*/  FMUL R16, R15, R16 ;  /* 0x000000100f107220 */ /* 0x004fc60000400000 */
[----:B-----5:R-:W-:Y:S01]  /*0370*/  FFMA R17, R8, R17, R10 ;  /* 0x0000001108117223 */ /* 0x020fe2000000000a */
[----:B------:R-:W-:-:S04]  /*0380*/  FMUL R16, R5, R16 ;  /* 0x0000001005107220 */ /* 0x000fc80000400000 */
[----:B------:R-:W-:Y:S01]  /*0390*/  FFMA R16, R9, R16, R11 ;  /* 0x0000001009107223 */ /* 0x000fe2000000000b */
[----:B---3--:R-:W-:Y:S01]  /*03a0*/  FSETP.GEU.AND P0, PT, R17, -R12, PT ;  /* 0x8000000c1100720b */ /* 0x008fe20003f0e000 */
[----:B------:R-:W-:Y:S02]  /*03b0*/  FADD R12, R12, R17 ;  /* 0x000000110c0c7221 */ /* 0x000fe40000000000 */
[----:B------:R-:W-:Y:S01]  /*03c0*/  FADD R4, R13, R16 ;  /* 0x000000100d047221 */ /* 0x000fe20000000000 */
[----:B------:R-:W-:Y:S01]  /*03d0*/  FSETP.GEU.AND P1, PT, R16, -R13, PT ;  /* 0x8000000d1000720b */ /* 0x000fe20003f2e000 */
[----:B0-----:R-:W-:Y:S01]  /*03e0*/  IMAD.WIDE R2, R0, 0x4, R2 ;  /* 0x0000000400027825 */ /* 0x001fe200078e0202 */
[----:B------:R-:W-:Y:S02]  /*03f0*/  FSEL R12, R12, RZ, P0 ;  /* 0x000000ff0c0c7208 */ /* 0x000fe40000000000 */
[----:B------:R-:W-:-:S05]  /*0400*/  FSEL R13, R4, RZ, P1 ;  /* 0x000000ff040d7208 */ /* 0x000fca0000800000 */
[----:B------:R-:W-:Y:S01]  /*0410*/  STG.E.64 desc[UR4][R2.64], R12 ;  /* 0x0000000c02007986 */ /* 0x000fe2000c101b04 */
[----:B------:R-:W-:Y:S05]  /*0420*/  EXIT ;  /* 0x000000000000794d */ /* 0x000fea0003800000 */
.L_x_0:
[----:B------:R-:W-:-:S00]  /*0430*/  BRA `(.L_x_0) ;  /* 0xfffffffc00fc7947 */ /* 0x000fc0000383ffff */
[----:B------:R-:W-:-:S00]  /*0440*/  NOP ;  /* 0x0000000000007918 */ /* 0x000fc00000000000 */
        /* <DEDUP_REMOVED lines=11> */
.L_x_1:


//--------------------- .nv.global.init           --------------------------
	.section	.nv.global.init,"aw",@progbits
.nv.global.init:
	.type		_$_str,@object
	.size		_$_str,(_$_str_$_2 - _$_str)
_$_str:
        /*0000*/ 	.byte	0x5f, 0x5f, 0x43, 0x55, 0x44, 0x41, 0x5f, 0x46, 0x54, 0x5a, 0x00
	.type		_$_str_$_2,@object
	.size		_$_str_$_2,(.L_1 - _$_str_$_2)
_$_str_$_2:
        /*000b*/ 	.byte	0x5f, 0x5f, 0x43, 0x55, 0x44, 0x41, 0x5f, 0x50, 0x52, 0x45, 0x43, 0x5f, 0x53, 0x51, 0x52, 0x54
        /*001b*/ 	.byte	0x00
.L_1:


//--------------------- .nv.constant0.triton_poi_fused__native_batch_norm_legit_no_training_add_relu_12 --------------------------
	.section	.nv.constant0.triton_poi_fused__native_batch_norm_legit_no_training_add_relu_12,"a",@progbits
	.sectionflags	@""
	.align	4
.nv.constant0.triton_poi_fused__native_batch_norm_legit_no_training_add_relu_12:
	.zero		588
